//
// Generated by NVIDIA NVVM Compiler
//
// Compiler Build ID: CL-36424714
// Cuda compilation tools, release 13.0, V13.0.88
// Based on NVVM 20.0.0
//

.version 9.0
.target sm_100
.address_size 64

	// .globl	_Z7processPllPiS_
.const .align 4 .b8 chunks[12] = {3, 0, 0, 0, 4, 0, 0, 0, 5};

.visible .entry _Z7processPllPiS_(
	.param .u64 .ptr .align 1 _Z7processPllPiS__param_0,
	.param .u64 _Z7processPllPiS__param_1,
	.param .u64 .ptr .align 1 _Z7processPllPiS__param_2,
	.param .u64 .ptr .align 1 _Z7processPllPiS__param_3
)
{
	.reg .pred 	%p<53>;
	.reg .b32 	%r<40>;
	.reg .b64 	%rd<81>;

	ld.param.u64 	%rd14, [_Z7processPllPiS__param_0];
	ld.param.u64 	%rd15, [_Z7processPllPiS__param_1];
	ld.param.u64 	%rd12, [_Z7processPllPiS__param_2];
	ld.param.u64 	%rd13, [_Z7processPllPiS__param_3];
	cvta.to.global.u64 	%rd16, %rd14;
	mov.u32 	%r15, %ctaid.x;
	mov.u32 	%r16, %ntid.x;
	mul.lo.s32 	%r17, %r15, %r16;
	cvt.u64.u32 	%rd17, %r17;
	mov.u32 	%r18, %tid.x;
	cvt.u64.u32 	%rd18, %r18;
	add.s64 	%rd19, %rd17, %rd18;
	add.s64 	%rd20, %rd19, %rd15;
	shl.b64 	%rd21, %rd20, 3;
	add.s64 	%rd22, %rd16, %rd21;
	ld.global.u64 	%rd1, [%rd22];
	xor.b64  	%rd23, %rd1, 25214903917;
	ld.const.s32 	%rd24, [chunks];
	mad.lo.s64 	%rd25, %rd23, 1652483943104512, 720896;
	and.b64  	%rd26, %rd25, -4294967296;
	mad.lo.s64 	%rd27, %rd23, -4962768464777773056, 18177323374870528;
	shr.s64 	%rd28, %rd27, 32;
	add.s64 	%rd29, %rd26, %rd28;
	shr.u64 	%rd30, %rd29, 63;
	add.s64 	%rd31, %rd29, %rd30;
	shr.u64 	%rd32, %rd31, 1;
	mul.lo.s64 	%rd33, %rd32, %rd24;
	shl.b64 	%rd34, %rd33, 1;
	add.s64 	%rd35, %rd34, %rd24;
	ld.const.s32 	%rd36, [chunks+4];
	mad.lo.s64 	%rd37, %rd23, -3127542087261290496, 767956431948021760;
	and.b64  	%rd38, %rd37, -4294967296;
	mad.lo.s64 	%rd39, %rd23, 3669157353880616960, 3258481619492929536;
	shr.s64 	%rd40, %rd39, 32;
	add.s64 	%rd41, %rd38, %rd40;
	shr.u64 	%rd42, %rd41, 63;
	add.s64 	%rd43, %rd41, %rd42;
	shr.u64 	%rd44, %rd43, 1;
	mul.lo.s64 	%rd45, %rd44, %rd36;
	shl.b64 	%rd46, %rd45, 1;
	add.s64 	%rd47, %rd46, %rd36;
	add.s64 	%rd48, %rd47, %rd35;
	xor.b64  	%rd49, %rd23, %rd48;
	mad.lo.s64 	%rd50, %rd49, 154162606866625, 237430136524592;
	and.b64  	%rd78, %rd50, 281474976710655;
	mov.b32 	%r36, 0;
	mov.u32 	%r37, %r36;
$L__BB0_1:
	mad.lo.s64 	%rd51, %rd78, 25214903917, 11;
	shr.u64 	%rd52, %rd51, 44;
	cvt.u32.u64 	%r19, %rd52;
	and.b32  	%r3, %r19, 15;
	mad.lo.s64 	%rd53, %rd78, 8602081037417187945, 277363943098;
	shr.u64 	%rd54, %rd53, 44;
	cvt.u32.u64 	%r20, %rd54;
	and.b32  	%r4, %r20, 15;
	mad.lo.s64 	%rd4, %rd78, 2360119957213856949, 2389171320405252413;
	and.b64  	%rd79, %rd4, 281474976710655;
	shr.u64 	%rd55, %rd79, 17;
	mul.lo.s64 	%rd56, %rd55, 3;
	shr.u64 	%rd57, %rd56, 31;
	cvt.u32.u64 	%r21, %rd57;
	add.s32 	%r5, %r21, 4;
	setp.eq.s32 	%p1, %r3, 4;
	setp.eq.s32 	%p2, %r4, 0;
	and.pred  	%p3, %p1, %p2;
	setp.eq.s32 	%p4, %r5, 6;
	and.pred  	%p5, %p3, %p4;
	@%p5 bra 	$L__BB0_6;
	setp.eq.s32 	%p6, %r3, 13;
	setp.eq.s32 	%p7, %r4, 14;
	and.pred  	%p8, %p6, %p7;
	setp.lt.u64 	%p9, %rd79, 93824992280576;
	and.pred  	%p10, %p8, %p9;
	@%p10 bra 	$L__BB0_6;
	setp.eq.s32 	%p11, %r3, 13;
	setp.eq.s32 	%p12, %r4, 3;
	and.pred  	%p13, %p11, %p12;
	setp.eq.s32 	%p14, %r5, 5;
	and.pred  	%p15, %p13, %p14;
	@%p15 bra 	$L__BB0_6;
	setp.eq.s32 	%p16, %r5, 6;
	setp.eq.s32 	%p17, %r3, 12;
	setp.eq.s32 	%p18, %r4, 11;
	and.pred  	%p19, %p17, %p18;
	and.pred  	%p20, %p19, %p16;
	@%p20 bra 	$L__BB0_6;
	setp.gt.u64 	%p21, %rd79, 93824992280575;
	setp.ne.s32 	%p22, %r3, 10;
	setp.ne.s32 	%p23, %r4, 2;
	or.pred  	%p24, %p22, %p23;
	or.pred  	%p25, %p24, %p21;
	@%p25 bra 	$L__BB0_7;
$L__BB0_6:
	mad.lo.s64 	%rd61, %rd4, 120681609298497, 14307911880080;
	and.b64  	%rd79, %rd61, 281474976710655;
	add.s32 	%r37, %r37, 1;
$L__BB0_7:
	mad.lo.s64 	%rd62, %rd79, 25214903917, 11;
	shr.u64 	%rd63, %rd62, 44;
	cvt.u32.u64 	%r26, %rd63;
	and.b32  	%r8, %r26, 15;
	mad.lo.s64 	%rd64, %rd79, 8602081037417187945, 277363943098;
	shr.u64 	%rd65, %rd64, 44;
	cvt.u32.u64 	%r27, %rd65;
	and.b32  	%r9, %r27, 15;
	mad.lo.s64 	%rd8, %rd79, 2360119957213856949, 2389171320405252413;
	and.b64  	%rd78, %rd8, 281474976710655;
	shr.u64 	%rd67, %rd78, 17;
	mul.lo.s64 	%rd68, %rd67, 3;
	shr.u64 	%rd69, %rd68, 31;
	cvt.u32.u64 	%r28, %rd69;
	add.s32 	%r10, %r28, 4;
	setp.eq.s32 	%p26, %r8, 4;
	setp.eq.s32 	%p27, %r9, 0;
	and.pred  	%p28, %p26, %p27;
	setp.eq.s32 	%p29, %r10, 6;
	and.pred  	%p30, %p28, %p29;
	@%p30 bra 	$L__BB0_12;
	setp.eq.s32 	%p31, %r8, 13;
	setp.eq.s32 	%p32, %r9, 14;
	and.pred  	%p33, %p31, %p32;
	setp.lt.u64 	%p34, %rd78, 93824992280576;
	and.pred  	%p35, %p33, %p34;
	@%p35 bra 	$L__BB0_12;
	setp.eq.s32 	%p36, %r8, 13;
	setp.eq.s32 	%p37, %r9, 3;
	and.pred  	%p38, %p36, %p37;
	setp.eq.s32 	%p39, %r10, 5;
	and.pred  	%p40, %p38, %p39;
	@%p40 bra 	$L__BB0_12;
	setp.eq.s32 	%p41, %r10, 6;
	setp.eq.s32 	%p42, %r8, 12;
	setp.eq.s32 	%p43, %r9, 11;
	and.pred  	%p44, %p42, %p43;
	and.pred  	%p45, %p44, %p41;
	@%p45 bra 	$L__BB0_12;
	setp.gt.u64 	%p46, %rd78, 93824992280575;
	setp.ne.s32 	%p47, %r8, 10;
	setp.ne.s32 	%p48, %r9, 2;
	or.pred  	%p49, %p47, %p48;
	or.pred  	%p50, %p49, %p46;
	@%p50 bra 	$L__BB0_13;
$L__BB0_12:
	mad.lo.s64 	%rd73, %rd8, 120681609298497, 14307911880080;
	and.b64  	%rd78, %rd73, 281474976710655;
	add.s32 	%r37, %r37, 1;
$L__BB0_13:
	add.s32 	%r36, %r36, 2;
	setp.ne.s32 	%p51, %r36, 12;
	@%p51 bra 	$L__BB0_1;
	ld.const.u32 	%r33, [chunks+8];
	setp.ne.s32 	%p52, %r37, %r33;
	@%p52 bra 	$L__BB0_16;
	cvta.to.global.u64 	%rd74, %rd12;
	ld.global.u32 	%r34, [%rd74];
	cvta.to.global.u64 	%rd75, %rd13;
	mul.wide.s32 	%rd76, %r34, 8;
	add.s64 	%rd77, %rd75, %rd76;
	st.global.u64 	[%rd77], %rd1;
	atom.global.add.u32 	%r35, [%rd74], 1;
$L__BB0_16:
	ret;

}


// ===== COMPILED SASS (sm_100) =====

	.target	sm_100

	.elftype	@"ET_EXEC"


//--------------------- .note.nv.tkinfo           --------------------------
	.section	.note.nv.tkinfo,"",@"SHT_NOTE"
	.sectionflags	@"SHF_NOTE_NV_TKINFO"
	.tkinfo
        /*0018*/ 	.word	0x00000002
        /*0030*/ 	.string	""
        /*0030*/ 	.string	"ptxas"
        /*0030*/ 	.string	"Cuda compilation tools, release 13.0, V13.0.88"
        /*0030*/ 	.string	"Build cuda_13.0.r13.0/compiler.36424714_0"
        /*0030*/ 	.string	"-arch sm_100 -m 64 "



//--------------------- .note.nv.cuinfo           --------------------------
	.section	.note.nv.cuinfo,"",@"SHT_NOTE"
	.sectionflags	@"SHF_NOTE_NV_CUINFO"
        /*0018*/ 	.short	0x0002
        /*001a*/ 	.short	0x0064
        /*001c*/ 	.short	0x0082
	.zero		2


//--------------------- .nv.info                  --------------------------
	.section	.nv.info,"",@"SHT_CUDA_INFO"
	.align	4


	//----- nvinfo : EIATTR_REGCOUNT
	.align		4
        /*0000*/ 	.byte	0x04, 0x2f
        /*0002*/ 	.short	(.L_2 - .L_1)
	.align		4
.L_1:
        /*0004*/ 	.word	index@(_Z7processPllPiS_)
        /*0008*/ 	.word	0x0000001a


	//----- nvinfo : EIATTR_FRAME_SIZE
	.align		4
.L_2:
        /*000c*/ 	.byte	0x04, 0x11
        /*000e*/ 	.short	(.L_4 - .L_3)
	.align		4
.L_3:
        /*0010*/ 	.word	index@(_Z7processPllPiS_)
        /*0014*/ 	.word	0x00000000


	//----- nvinfo : EIATTR_MIN_STACK_SIZE
	.align		4
.L_4:
        /*0018*/ 	.byte	0x04, 0x12
        /*001a*/ 	.short	(.L_6 - .L_5)
	.align		4
.L_5:
        /*001c*/ 	.word	index@(_Z7processPllPiS_)
        /*0020*/ 	.word	0x00000000
.L_6:


//--------------------- .nv.compat                --------------------------
	.section	.nv.compat,"",@"SHT_CUDA_COMPAT_INFO"
	.align	4
        /*0000*/ 	.byte	0x02, 0x09, 0x00, 0x00, 0x02, 0x02, 0x01, 0x00, 0x02, 0x05, 0x05, 0x00, 0x03, 0x07, 0x01, 0x01
        /*0010*/ 	.byte	0x02, 0x03, 0x00, 0x00, 0x02, 0x06, 0x01, 0x00, 0x04, 0x0b, 0x08, 0x00, 0x09, 0x00, 0x00, 0x00
        /*0020*/ 	.byte	0x00, 0x00, 0x00, 0x00


//--------------------- .nv.info._Z7processPllPiS_ --------------------------
	.section	.nv.info._Z7processPllPiS_,"",@"SHT_CUDA_INFO"
	.sectionflags	@""
	.align	4


	//----- nvinfo : EIATTR_CUDA_API_VERSION
	.align		4
        /*0000*/ 	.byte	0x04, 0x37
        /*0002*/ 	.short	(.L_8 - .L_7)
.L_7:
        /*0004*/ 	.word	0x00000082


	//----- nvinfo : EIATTR_KPARAM_INFO
	.align		4
.L_8:
        /*0008*/ 	.byte	0x04, 0x17
        /*000a*/ 	.short	(.L_10 - .L_9)
.L_9:
        /*000c*/ 	.word	0x00000000
        /*0010*/ 	.short	0x0003
        /*0012*/ 	.short	0x0018
        /*0014*/ 	.byte	0x00, 0xf5, 0x21, 0x00


	//----- nvinfo : EIATTR_KPARAM_INFO
	.align		4
.L_10:
        /*0018*/ 	.byte	0x04, 0x17
        /*001a*/ 	.short	(.L_12 - .L_11)
.L_11:
        /*001c*/ 	.word	0x00000000
        /*0020*/ 	.short	0x0002
        /*0022*/ 	.short	0x0010
        /*0024*/ 	.byte	0x00, 0xf5, 0x21, 0x00


	//----- nvinfo : EIATTR_KPARAM_INFO
	.align		4
.L_12:
        /*0028*/ 	.byte	0x04, 0x17
        /*002a*/ 	.short	(.L_14 - .L_13)
.L_13:
        /*002c*/ 	.word	0x00000000
        /*0030*/ 	.short	0x0001
        /*0032*/ 	.short	0x0008
        /*0034*/ 	.byte	0x00, 0xf0, 0x21, 0x00


	//----- nvinfo : EIATTR_KPARAM_INFO
	.align		4
.L_14:
        /*0038*/ 	.byte	0x04, 0x17
        /*003a*/ 	.short	(.L_16 - .L_15)
.L_15:
        /*003c*/ 	.word	0x00000000
        /*0040*/ 	.short	0x0000
        /*0042*/ 	.short	0x0000
        /*0044*/ 	.byte	0x00, 0xf5, 0x21, 0x00


	//----- nvinfo : EIATTR_SPARSE_MMA_MASK
	.align		4
.L_16:
        /*0048*/ 	.byte	0x03, 0x50
        /*004a*/ 	.short	0x0000


	//----- nvinfo : EIATTR_MAXREG_COUNT
	.align		4
        /*004c*/ 	.byte	0x03, 0x1b
        /*004e*/ 	.short	0x00ff


	//----- nvinfo : EIATTR_MERCURY_ISA_VERSION
	.align		4
        /*0050*/ 	.byte	0x03, 0x5f
        /*0052*/ 	.short	0x0101


	//----- nvinfo : EIATTR_INT_WARP_WIDE_INSTR_OFFSETS
	.align		4
        /*0054*/ 	.byte	0x04, 0x31
        /*0056*/ 	.short	(.L_18 - .L_17)


	//   ....[0]....
.L_17:
        /*0058*/ 	.word	0x00000d00


	//----- nvinfo : EIATTR_VRC_CTA_INIT_COUNT
	.align		4
.L_18:
        /*005c*/ 	.byte	0x02, 0x4a
	.zero		1
	.zero		1


	//----- nvinfo : EIATTR_EXIT_INSTR_OFFSETS
	.align		4
        /*0060*/ 	.byte	0x04, 0x1c
        /*0062*/ 	.short	(.L_20 - .L_19)


	//   ....[0]....
.L_19:
        /*0064*/ 	.word	0x00000cb0


	//   ....[1]....
        /*0068*/ 	.word	0x00000d70


	//----- nvinfo : EIATTR_CRS_STACK_SIZE
	.align		4
.L_20:
        /*006c*/ 	.byte	0x04, 0x1e
        /*006e*/ 	.short	(.L_22 - .L_21)
.L_21:
        /*0070*/ 	.word	0x00000000


	//----- nvinfo : EIATTR_CBANK_PARAM_SIZE
	.align		4
.L_22:
        /*0074*/ 	.byte	0x03, 0x19
        /*0076*/ 	.short	0x0020


	//----- nvinfo : EIATTR_PARAM_CBANK
	.align		4
        /*0078*/ 	.byte	0x04, 0x0a
        /*007a*/ 	.short	(.L_24 - .L_23)
	.align		4
.L_23:
        /*007c*/ 	.word	index@(.nv.constant0._Z7processPllPiS_)
        /*0080*/ 	.short	0x0380
        /*0082*/ 	.short	0x0020


	//----- nvinfo : EIATTR_SW_WAR
	.align		4
.L_24:
        /*0084*/ 	.byte	0x04, 0x36
        /*0086*/ 	.short	(.L_26 - .L_25)
.L_25:
        /*0088*/ 	.word	0x00000008
.L_26:


//--------------------- .nv.callgraph             --------------------------
	.section	.nv.callgraph,"",@"SHT_CUDA_CALLGRAPH"
	.align	4
	.sectionentsize	8
	.align		4
        /*0000*/ 	.word	0x00000000
	.align		4
        /*0004*/ 	.word	0xffffffff
	.align		4
        /*0008*/ 	.word	0x00000000
	.align		4
        /*000c*/ 	.word	0xfffffffe
	.align		4
        /*0010*/ 	.word	0x00000000
	.align		4
        /*0014*/ 	.word	0xfffffffd
	.align		4
        /*0018*/ 	.word	0x00000000
	.align		4
        /*001c*/ 	.word	0xfffffffc


//--------------------- .nv.constant3             --------------------------
	.section	.nv.constant3,"a",@progbits
	.align	4
.nv.constant3:
	.type		chunks,@object
	.size		chunks,(.L_0 - chunks)
chunks:
        /*0000*/ 	.byte	0x03, 0x00, 0x00, 0x00, 0x04, 0x00, 0x00, 0x00, 0x05, 0x00, 0x00, 0x00
.L_0:


//--------------------- .text._Z7processPllPiS_   --------------------------
	.section	.text._Z7processPllPiS_,"ax",@progbits
	.align	128
        .global         _Z7processPllPiS_
        .type           _Z7processPllPiS_,@function
        .size           _Z7processPllPiS_,(.L_x_8 - _Z7processPllPiS_)
        .other          _Z7processPllPiS_,@"STO_CUDA_ENTRY STV_DEFAULT"
_Z7processPllPiS_:
.text._Z7processPllPiS_:
[----:B------:R-:W-:Y:S01]  /*0000*/  LDC R1, c[0x0][0x37c] ;  /* 0x0000df00ff017b82 */ /* 0x000fe20000000800 */
[----:B------:R-:W0:Y:S07]  /*0010*/  S2R R3, SR_TID.X ;  /* 0x0000000000037919 */ /* 0x000e2e0000002100 */
[----:B------:R-:W1:Y:S01]  /*0020*/  S2UR UR4, SR_CTAID.X ;  /* 0x00000000000479c3 */ /* 0x000e620000002500 */
[----:B------:R-:W1:Y:S01]  /*0030*/  LDCU UR5, c[0x0][0x360] ;  /* 0x00006c00ff0577ac */ /* 0x000e620008000800 */
[----:B------:R-:W2:Y:S06]  /*0040*/  LDCU.64 UR6, c[0x0][0x358] ;  /* 0x00006b00ff0677ac */ /* 0x000eac0008000a00 */
[----:B------:R-:W0:Y:S08]  /*0050*/  LDC.64 R4, c[0x0][0x388] ;  /* 0x0000e200ff047b82 */ /* 0x000e300000000a00 */
[----:B------:R-:W3:Y:S01]  /*0060*/  LDC.64 R6, c[0x0][0x380] ;  /* 0x0000e000ff067b82 */ /* 0x000ee20000000a00 */
[----:B------:R-:W-:-:S02]  /*0070*/  HFMA2 R8, -RZ, RZ, -20.0625, 0 ;  /* 0xcd040000ff087431 */ /* 0x000fc400000001ff */
[----:B------:R-:W-:Y:S01]  /*0080*/  IMAD.MOV.U32 R9, RZ, RZ, 0x2d3873c4 ;  /* 0x2d3873c4ff097424 */ /* 0x000fe200078e00ff */
[----:B------:R-:W4:Y:S01]  /*0090*/  LDCU.64 UR8, c[0x3][URZ] ;  /* 0x00c00000ff0877ac */ /* 0x000f220008000a00 */
[----:B-1----:R-:W-:-:S06]  /*00a0*/  UIMAD UR4, UR4, UR5, URZ ;  /* 0x00000005040472a4 */ /* 0x002fcc000f8e02ff */
[----:B0-----:R-:W-:-:S04]  /*00b0*/  IADD3 R3, P0, P1, R4, UR4, R3 ;  /* 0x0000000404037c10 */ /* 0x001fc8000f91e003 */
[----:B------:R-:W-:Y:S02]  /*00c0*/  IADD3.X R0, PT, PT, RZ, R5, RZ, P0, P1 ;  /* 0x00000005ff007210 */ /* 0x000fe400007e24ff */
[----:B---3--:R-:W-:-:S04]  /*00d0*/  LEA R2, P0, R3, R6, 0x3 ;  /* 0x0000000603027211 */ /* 0x008fc800078018ff */
[----:B------:R-:W-:-:S06]  /*00e0*/  LEA.HI.X R3, R3, R7, R0, 0x3, P0 ;  /* 0x0000000703037211 */ /* 0x000fcc00000f1c00 */
[----:B--2---:R-:W2:Y:S01]  /*00f0*/  LDG.E.64 R2, desc[UR6][R2.64] ;  /* 0x0000000602027981 */ /* 0x004ea2000c1e1b00 */
[----:B------:R-:W-:Y:S01]  /*0100*/  IMAD.MOV.U32 R6, RZ, RZ, -0x19460000 ;  /* 0xe6ba0000ff067424 */ /* 0x000fe200078e00ff */
[----:B----4-:R-:W-:Y:S01]  /*0110*/  USHF.R.S32.HI UR4, URZ, 0x1f, UR8 ;  /* 0x0000001fff047899 */ /* 0x010fe20008011408 */
[----:B------:R-:W-:Y:S01]  /*0120*/  IMAD.MOV.U32 R7, RZ, RZ, 0x40942d ;  /* 0x0040942dff077424 */ /* 0x000fe200078e00ff */
[----:B------:R-:W-:Y:S01]  /*0130*/  USHF.R.S32.HI UR5, URZ, 0x1f, UR9 ;  /* 0x0000001fff057899 */ /* 0x000fe20008011409 */
[----:B------:R-:W-:Y:S02]  /*0140*/  IMAD.MOV.U32 R4, RZ, RZ, 0xb0000 ;  /* 0x000b0000ff047424 */ /* 0x000fe400078e00ff */
[----:B------:R-:W-:Y:S02]  /*0150*/  IMAD.MOV.U32 R5, RZ, RZ, 0x0 ;  /* 0x00000000ff057424 */ /* 0x000fe400078e00ff */
[----:B------:R-:W-:Y:S01]  /*0160*/  IMAD.MOV.U32 R16, RZ, RZ, RZ ;  /* 0x000000ffff107224 */ /* 0x000fe200078e00ff */
[----:B--2---:R-:W-:-:S02]  /*0170*/  LOP3.LUT R0, R3, 0x5, RZ, 0x3c, !PT ;  /* 0x0000000503007812 */ /* 0x004fc400078e3cff */
[----:B------:R-:W-:-:S03]  /*0180*/  LOP3.LUT R11, R2, 0xdeece66d, RZ, 0x3c, !PT ;  /* 0xdeece66d020b7812 */ /* 0x000fc600078e3cff */
[C---:B------:R-:W-:Y:S02]  /*0190*/  IMAD R10, R0.reuse, 0xa690000, RZ ;  /* 0x0a690000000a7824 */ /* 0x040fe400078e02ff */
[----:B------:R-:W-:Y:S02]  /*01a0*/  IMAD R12, R0, 0x5f110000, RZ ;  /* 0x5f110000000c7824 */ /* 0x000fe400078e02ff */
[----:B------:R-:W-:-:S04]  /*01b0*/  IMAD.HI.U32 R7, R11, 0xa690000, R6 ;  /* 0x0a6900000b077827 */ /* 0x000fc800078e0006 */
[----:B------:R-:W-:-:S04]  /*01c0*/  IMAD.HI.U32 R9, R11, 0x5f110000, R8 ;  /* 0x5f1100000b097827 */ /* 0x000fc800078e0008 */
[----:B------:R-:W-:-:S04]  /*01d0*/  IMAD.HI.U32 R6, R11, -0x19930000, R4 ;  /* 0xe66d00000b067827 */ /* 0x000fc800078e0004 */
[C---:B------:R-:W-:Y:S02]  /*01e0*/  IMAD R8, R11.reuse, -0x44df4ba0, R10 ;  /* 0xbb20b4600b087824 */ /* 0x040fe400078e020a */
[----:B------:R-:W-:Y:S02]  /*01f0*/  IMAD.MOV.U32 R4, RZ, RZ, 0x593d0000 ;  /* 0x593d0000ff047424 */ /* 0x000fe400078e00ff */
[----:B------:R-:W-:Y:S02]  /*0200*/  IMAD.MOV.U32 R5, RZ, RZ, 0xaa8544e ;  /* 0x0aa8544eff057424 */ /* 0x000fe400078e00ff */
[C---:B------:R-:W-:Y:S02]  /*0210*/  IMAD R10, R0.reuse, -0x19930000, RZ ;  /* 0xe66d0000000a7824 */ /* 0x040fe400078e02ff */
[----:B------:R-:W-:Y:S02]  /*0220*/  IMAD R0, R0, -0x3b4b0000, RZ ;  /* 0xc4b5000000007824 */ /* 0x000fe400078e02ff */
[----:B------:R-:W-:-:S02]  /*0230*/  IMAD R12, R11, 0x32eb772c, R12 ;  /* 0x32eb772c0b0c7824 */ /* 0x000fc400078e020c */
[----:B------:R-:W-:-:S04]  /*0240*/  IMAD.HI.U32 R4, R11, -0x3b4b0000, R4 ;  /* 0xc4b500000b047827 */ /* 0x000fc800078e0004 */
[----:B------:R-:W-:Y:S02]  /*0250*/  IMAD R10, R11, 0x5deec, R10 ;  /* 0x0005deec0b0a7824 */ /* 0x000fe400078e020a */
[----:B------:R-:W-:Y:S02]  /*0260*/  IMAD.IADD R8, R7, 0x1, R8 ;  /* 0x0000000107087824 */ /* 0x000fe400078e0208 */
[----:B------:R-:W-:Y:S01]  /*0270*/  IMAD R11, R11, -0x2b6742f6, R0 ;  /* 0xd498bd0a0b0b7824 */ /* 0x000fe200078e0200 */
[----:B------:R-:W-:Y:S02]  /*0280*/  IADD3 R0, PT, PT, R9, R12, RZ ;  /* 0x0000000c09007210 */ /* 0x000fe40007ffe0ff */
[----:B------:R-:W-:Y:S02]  /*0290*/  SHF.R.S32.HI R7, RZ, 0x1f, R8 ;  /* 0x0000001fff077819 */ /* 0x000fe40000011408 */
[----:B------:R-:W-:Y:S02]  /*02a0*/  SHF.R.S32.HI R5, RZ, 0x1f, R0 ;  /* 0x0000001fff057819 */ /* 0x000fe40000011400 */
[----:B------:R-:W-:-:S02]  /*02b0*/  IADD3 R8, P0, PT, RZ, R8, RZ ;  /* 0x00000008ff087210 */ /* 0x000fc40007f1e0ff */
[----:B------:R-:W-:Y:S02]  /*02c0*/  IADD3 R0, P1, PT, RZ, R0, RZ ;  /* 0x00000000ff007210 */ /* 0x000fe40007f3e0ff */
[----:B------:R-:W-:Y:S02]  /*02d0*/  IADD3.X R7, PT, PT, R7, R6, R10, P0, !PT ;  /* 0x0000000607077210 */ /* 0x000fe400007fe40a */
[----:B------:R-:W-:Y:S02]  /*02e0*/  IADD3.X R5, PT, PT, R5, R4, R11, P1, !PT ;  /* 0x0000000405057210 */ /* 0x000fe40000ffe40b */
[----:B------:R-:W-:Y:S02]  /*02f0*/  LEA.HI R8, P0, R7, R8, RZ, 0x1 ;  /* 0x0000000807087211 */ /* 0x000fe400078108ff */
[----:B------:R-:W-:-:S03]  /*0300*/  LEA.HI R0, P1, R5, R0, RZ, 0x1 ;  /* 0x0000000005007211 */ /* 0x000fc600078308ff */
[----:B------:R-:W-:Y:S02]  /*0310*/  IMAD.X R7, RZ, RZ, R7, P0 ;  /* 0x000000ffff077224 */ /* 0x000fe400000e0607 */
[----:B------:R-:W-:-:S03]  /*0320*/  IMAD.X R5, RZ, RZ, R5, P1 ;  /* 0x000000ffff057224 */ /* 0x000fc600008e0605 */
[----:B------:R-:W-:Y:S02]  /*0330*/  SHF.R.U32.HI R6, RZ, 0x1, R7 ;  /* 0x00000001ff067819 */ /* 0x000fe40000011607 */
[----:B------:R-:W-:Y:S02]  /*0340*/  SHF.R.U32.HI R4, RZ, 0x1, R5 ;  /* 0x00000001ff047819 */ /* 0x000fe40000011605 */
[----:B------:R-:W-:Y:S01]  /*0350*/  SHF.R.U64 R8, R8, 0x1, R7 ;  /* 0x0000000108087819 */ /* 0x000fe20000001207 */
[----:B------:R-:W-:Y:S01]  /*0360*/  IMAD R9, R6, UR8, RZ ;  /* 0x0000000806097c24 */ /* 0x000fe2000f8e02ff */
[----:B------:R-:W-:Y:S01]  /*0370*/  SHF.R.U64 R0, R0, 0x1, R5 ;  /* 0x0000000100007819 */ /* 0x000fe20000001205 */
[----:B------:R-:W-:Y:S02]  /*0380*/  IMAD R13, R4, UR9, RZ ;  /* 0x00000009040d7c24 */ /* 0x000fe4000f8e02ff */
[----:B------:R-:W-:-:S04]  /*0390*/  IMAD.WIDE.U32 R6, R8, UR8, RZ ;  /* 0x0000000808067c25 */ /* 0x000fc8000f8e00ff */
[----:B------:R-:W-:-:S04]  /*03a0*/  IMAD.WIDE.U32 R4, R0, UR9, RZ ;  /* 0x0000000900047c25 */ /* 0x000fc8000f8e00ff */
[----:B------:R-:W-:Y:S01]  /*03b0*/  IMAD R11, R8, UR4, R9 ;  /* 0x00000004080b7c24 */ /* 0x000fe2000f8e0209 */
[----:B------:R-:W-:Y:S01]  /*03c0*/  LEA R9, P0, R6, UR8, 0x1 ;  /* 0x0000000806097c11 */ /* 0x000fe2000f8008ff */
[----:B------:R-:W-:Y:S01]  /*03d0*/  IMAD R13, R0, UR5, R13 ;  /* 0x00000005000d7c24 */ /* 0x000fe2000f8e020d */
[----:B------:R-:W-:Y:S01]  /*03e0*/  LEA R0, P1, R4, UR9, 0x1 ;  /* 0x0000000904007c11 */ /* 0x000fe2000f8208ff */
[----:B------:R-:W-:Y:S02]  /*03f0*/  IMAD.IADD R11, R7, 0x1, R11 ;  /* 0x00000001070b7824 */ /* 0x000fe400078e020b */
[----:B------:R-:W-:Y:S01]  /*0400*/  IMAD.IADD R5, R5, 0x1, R13 ;  /* 0x0000000105057824 */ /* 0x000fe200078e020d */
[----:B------:R-:W-:Y:S02]  /*0410*/  IADD3 R7, P2, PT, R0, R9, RZ ;  /* 0x0000000900077210 */ /* 0x000fe40007f5e0ff */
[----:B------:R-:W-:Y:S01]  /*0420*/  LEA.HI.X R6, R6, UR4, R11, 0x1, P0 ;  /* 0x0000000406067c11 */ /* 0x000fe200080f0c0b */
[----:B------:R-:W-:Y:S01]  /*0430*/  UMOV UR4, URZ ;  /* 0x000000ff00047c82 */ /* 0x000fe20008000000 */
[----:B------:R-:W-:Y:S01]  /*0440*/  LEA.HI.X R5, R4, UR5, R5, 0x1, P1 ;  /* 0x0000000504057c11 */ /* 0x000fe200088f0c05 */
[----:B------:R-:W-:Y:S01]  /*0450*/  IMAD.MOV.U32 R4, RZ, RZ, 0x2f24f30 ;  /* 0x02f24f30ff047424 */ /* 0x000fe200078e00ff */
[----:B------:R-:W-:-:S02]  /*0460*/  LOP3.LUT R7, R7, 0xdeece66d, R2, 0x96, !PT ;  /* 0xdeece66d07077812 */ /* 0x000fc400078e9602 */
[----:B------:R-:W-:-:S04]  /*0470*/  IADD3.X R5, PT, PT, R5, R6, RZ, P2, !PT ;  /* 0x0000000605057210 */ /* 0x000fc800017fe4ff */
[----:B------:R-:W-:Y:S01]  /*0480*/  LOP3.LUT R0, R5, 0x5, R3, 0x96, !PT ;  /* 0x0000000505007812 */ /* 0x000fe200078e9603 */
[----:B------:R-:W-:-:S04]  /*0490*/  IMAD.MOV.U32 R5, RZ, RZ, 0xd7f1 ;  /* 0x0000d7f1ff057424 */ /* 0x000fc800078e00ff */
[----:B------:R-:W-:Y:S02]  /*04a0*/  IMAD R0, R0, -0x38947f3f, RZ ;  /* 0xc76b80c100007824 */ /* 0x000fe400078e02ff */
[----:B------:R-:W-:-:S04]  /*04b0*/  IMAD.WIDE.U32 R4, R7, -0x38947f3f, R4 ;  /* 0xc76b80c107047825 */ /* 0x000fc800078e0004 */
[----:B------:R-:W-:Y:S01]  /*04c0*/  IMAD R15, R7, 0x8c35, R0 ;  /* 0x00008c35070f7824 */ /* 0x000fe200078e0200 */
[----:B------:R-:W-:-:S03]  /*04d0*/  MOV R17, R4 ;  /* 0x0000000400117202 */ /* 0x000fc60000000f00 */
[----:B------:R-:W-:-:S05]  /*04e0*/  IMAD.IADD R15, R5, 0x1, R15 ;  /* 0x00000001050f7824 */ /* 0x000fca00078e020f */
[----:B------:R-:W-:-:S07]  /*04f0*/  LOP3.LUT R15, R15, 0xffff, RZ, 0xc0, !PT ;  /* 0x0000ffff0f0f7812 */ /* 0x000fce00078ec0ff */
.L_x_6:
[----:B------:R-:W-:Y:S01]  /*0500*/  IMAD R0, R15, -0x42f53b4b, RZ ;  /* 0xbd0ac4b50f007824 */ /* 0x000fe200078e02ff */
[----:B------:R-:W-:Y:S01]  /*0510*/  UIADD3 UR4, UPT, UPT, UR4, 0x2, URZ ;  /* 0x0000000204047890 */ /* 0x000fe2000fffe0ff */
[----:B------:R-:W-:Y:S01]  /*0520*/  IMAD.MOV.U32 R8, RZ, RZ, 0x544e593d ;  /* 0x544e593dff087424 */ /* 0x000fe200078e00ff */
[----:B------:R-:W-:Y:S01]  /*0530*/  BSSY.RECONVERGENT B0, `(.L_x_0) ;  /* 0x000003c000007945 */ /* 0x000fe20003800200 */
[----:B------:R-:W-:Y:S01]  /*0540*/  IMAD.MOV.U32 R9, RZ, RZ, 0x21280aa8 ;  /* 0x21280aa8ff097424 */ /* 0x000fe200078e00ff */
[----:B------:R-:W-:Y:S01]  /*0550*/  UISETP.NE.AND UP0, UPT, UR4, 0xc, UPT ;  /* 0x0000000c0400788c */ /* 0x000fe2000bf05270 */
[C---:B------:R-:W-:Y:S02]  /*0560*/  IMAD R5, R17.reuse, 0x20c0d498, R0 ;  /* 0x20c0d49811057824 */ /* 0x040fe400078e0200 */
[----:B------:R-:W-:-:S04]  /*0570*/  IMAD.WIDE.U32 R10, R17, -0x42f53b4b, R8 ;  /* 0xbd0ac4b5110a7825 */ /* 0x000fc800078e0008 */
[----:B------:R-:W-:Y:S01]  /*0580*/  IMAD.IADD R0, R11, 0x1, R5 ;  /* 0x000000010b007824 */ /* 0x000fe200078e0205 */
[----:B------:R-:W-:Y:S01]  /*0590*/  MOV R5, 0x0 ;  /* 0x0000000000057802 */ /* 0x000fe20000000f00 */
[C---:B------:R-:W-:Y:S02]  /*05a0*/  IMAD R12, R15.reuse, -0x21131993, RZ ;  /* 0xdeece66d0f0c7824 */ /* 0x040fe400078e02ff */
[----:B------:R-:W-:Y:S01]  /*05b0*/  IMAD R18, R15, -0x4b9ff597, RZ ;  /* 0xb4600a690f127824 */ /* 0x000fe200078e02ff */
[----:B------:R-:W-:Y:S01]  /*05c0*/  LOP3.LUT R13, R0, 0xffff, RZ, 0xc0, !PT ;  /* 0x0000ffff000d7812 */ /* 0x000fe200078ec0ff */
[----:B------:R-:W-:Y:S02]  /*05d0*/  IMAD R19, R17, 0x5, R12 ;  /* 0x0000000511137824 */ /* 0x000fe400078e020c */
[----:B------:R-:W-:Y:S01]  /*05e0*/  IMAD.MOV.U32 R4, RZ, RZ, 0xb ;  /* 0x0000000bff047424 */ /* 0x000fe200078e00ff */
[--C-:B------:R-:W-:Y:S01]  /*05f0*/  SHF.R.U32.HI R12, RZ, 0x11, R13.reuse ;  /* 0x00000011ff0c7819 */ /* 0x100fe2000001160d */
[----:B------:R-:W-:Y:S01]  /*0600*/  IMAD.MOV.U32 R6, RZ, RZ, -0x6bd21946 ;  /* 0x942de6baff067424 */ /* 0x000fe200078e00ff */
[----:B------:R-:W-:Y:S01]  /*0610*/  SHF.R.U64 R14, R10, 0x11, R13 ;  /* 0x000000110a0e7819 */ /* 0x000fe2000000120d */
[----:B------:R-:W-:-:S02]  /*0620*/  IMAD.MOV.U32 R7, RZ, RZ, 0x40 ;  /* 0x00000040ff077424 */ /* 0x000fc400078e00ff */
[----:B------:R-:W-:Y:S02]  /*0630*/  IMAD R23, R12, 0x3, RZ ;  /* 0x000000030c177824 */ /* 0x000fe400078e02ff */
[----:B------:R-:W-:-:S04]  /*0640*/  IMAD.WIDE.U32 R14, R14, 0x3, RZ ;  /* 0x000000030e0e7825 */ /* 0x000fc800078e00ff */
[----:B------:R-:W-:Y:S01]  /*0650*/  IMAD R21, R17, 0x7760bb20, R18 ;  /* 0x7760bb2011157824 */ /* 0x000fe200078e0212 */
[----:B------:R-:W-:Y:S01]  /*0660*/  IADD3 R15, PT, PT, R15, R23, RZ ;  /* 0x000000170f0f7210 */ /* 0x000fe20007ffe0ff */
[----:B------:R-:W-:-:S03]  /*0670*/  IMAD.HI.U32 R18, R17, -0x21131993, R4 ;  /* 0xdeece66d11127827 */ /* 0x000fc600078e0004 */
[----:B------:R-:W-:Y:S01]  /*0680*/  SHF.R.U64 R14, R14, 0x1f, R15 ;  /* 0x0000001f0e0e7819 */ /* 0x000fe2000000120f */
[----:B------:R-:W-:-:S04]  /*0690*/  IMAD.HI.U32 R20, R17, -0x4b9ff597, R6 ;  /* 0xb4600a6911147827 */ /* 0x000fc800078e0006 */
[----:B------:R-:W-:Y:S02]  /*06a0*/  IMAD.IADD R17, R18, 0x1, R19 ;  /* 0x0000000112117824 */ /* 0x000fe400078e0213 */
[----:B------:R-:W-:Y:S02]  /*06b0*/  IMAD.IADD R12, R20, 0x1, R21 ;  /* 0x00000001140c7824 */ /* 0x000fe400078e0215 */
[----:B------:R-:W-:Y:S01]  /*06c0*/  VIADD R14, R14, 0x4 ;  /* 0x000000040e0e7836 */ /* 0x000fe20000000000 */
[----:B------:R-:W-:Y:S02]  /*06d0*/  SHF.R.U32.HI R17, RZ, 0xc, R17 ;  /* 0x0000000cff117819 */ /* 0x000fe40000011611 */
[----:B------:R-:W-:Y:S02]  /*06e0*/  SHF.R.U32.HI R12, RZ, 0xc, R12 ;  /* 0x0000000cff0c7819 */ /* 0x000fe4000001160c */
[----:B------:R-:W-:Y:S01]  /*06f0*/  LOP3.LUT R15, R17, 0xf, RZ, 0xc0, !PT ;  /* 0x0000000f110f7812 */ /* 0x000fe200078ec0ff */
[----:B------:R-:W-:Y:S01]  /*0700*/  IMAD.MOV.U32 R17, RZ, RZ, R10 ;  /* 0x000000ffff117224 */ /* 0x000fe200078e000a */
[----:B------:R-:W-:-:S02]  /*0710*/  LOP3.LUT P0, R12, R12, 0xf, RZ, 0xc0, !PT ;  /* 0x0000000f0c0c7812 */ /* 0x000fc4000780c0ff */
[----:B------:R-:W-:Y:S02]  /*0720*/  ISETP.EQ.AND P1, PT, R14, 0x6, PT ;  /* 0x000000060e00780c */ /* 0x000fe40003f22270 */
[----:B------:R-:W-:-:S13]  /*0730*/  ISETP.EQ.AND P0, PT, R15, 0x4, !P0 ;  /* 0x000000040f00780c */ /* 0x000fda0004702270 */
[----:B------:R-:W-:Y:S05]  /*0740*/  @P0 BRA P1, `(.L_x_1) ;  /* 0x0000000000440947 */ /* 0x000fea0000800000 */
[C---:B------:R-:W-:Y:S02]  /*0750*/  ISETP.NE.AND P1, PT, R12.reuse, 0xe, PT ;  /* 0x0000000e0c00780c */ /* 0x040fe40003f25270 */
[----:B------:R-:W-:Y:S02]  /*0760*/  ISETP.NE.AND P2, PT, R12, 0x3, PT ;  /* 0x000000030c00780c */ /* 0x000fe40003f45270 */
[----:B------:R-:W-:Y:S02]  /*0770*/  ISETP.LT.U32.AND P0, PT, R17, 0x55560000, PT ;  /* 0x555600001100780c */ /* 0x000fe40003f01070 */
[C---:B------:R-:W-:Y:S02]  /*0780*/  ISETP.EQ.AND P1, PT, R15.reuse, 0xd, !P1 ;  /* 0x0000000d0f00780c */ /* 0x040fe40004f22270 */
[----:B------:R-:W-:Y:S02]  /*0790*/  ISETP.EQ.AND P2, PT, R15, 0xd, !P2 ;  /* 0x0000000d0f00780c */ /* 0x000fe40005742270 */
[----:B------:R-:W-:-:S02]  /*07a0*/  ISETP.LT.U32.AND.EX P0, PT, R13, 0x5555, P1, P0 ;  /* 0x000055550d00780c */ /* 0x000fc40000f01100 */
[----:B------:R-:W-:-:S04]  /*07b0*/  ISETP.EQ.AND P2, PT, R14, 0x5, P2 ;  /* 0x000000050e00780c */ /* 0x000fc80001742270 */
[----:B------:R-:W-:-:S13]  /*07c0*/  PLOP3.LUT P0, PT, P0, P2, PT, 0xf8, 0x8f ;  /* 0x00000000008f781c */ /* 0x000fda0000705f70 */
[----:B------:R-:W-:Y:S05]  /*07d0*/  @P0 BRA `(.L_x_1) ;  /* 0x0000000000200947 */ /* 0x000fea0003800000 */
[C---:B------:R-:W-:Y:S02]  /*07e0*/  ISETP.NE.AND P2, PT, R12.reuse, 0xb, PT ;  /* 0x0000000b0c00780c */ /* 0x040fe40003f45270 */
[----:B------:R-:W-:Y:S02]  /*07f0*/  ISETP.NE.AND P0, PT, R12, 0x2, PT ;  /* 0x000000020c00780c */ /* 0x000fe40003f05270 */
[----:B------:R-:W-:Y:S02]  /*0800*/  ISETP.GT.U32.AND P1, PT, R17, 0x5555ffff, PT ;  /* 0x5555ffff1100780c */ /* 0x000fe40003f24070 */
[C---:B------:R-:W-:Y:S02]  /*0810*/  ISETP.EQ.AND P2, PT, R15.reuse, 0xc, !P2 ;  /* 0x0000000c0f00780c */ /* 0x040fe40005742270 */
[----:B------:R-:W-:Y:S02]  /*0820*/  ISETP.NE.OR P0, PT, R15, 0xa, P0 ;  /* 0x0000000a0f00780c */ /* 0x000fe40000705670 */
[----:B------:R-:W-:-:S02]  /*0830*/  ISETP.EQ.AND P2, PT, R14, 0x6, P2 ;  /* 0x000000060e00780c */ /* 0x000fc40001742270 */
[----:B------:R-:W-:-:S13]  /*0840*/  ISETP.GT.U32.OR.EX P0, PT, R13, 0x5555, P0, P1 ;  /* 0x000055550d00780c */ /* 0x000fda0000704510 */
[----:B------:R-:W-:Y:S05]  /*0850*/  @P0 BRA !P2, `(.L_x_2) ;  /* 0x0000000000240947 */ /* 0x000fea0005000000 */
.L_x_1:
[----:B------:R-:W-:Y:S02]  /*0860*/  HFMA2 R13, -RZ, RZ, 0, 0.0003058910369873046875 ;  /* 0x00000d03ff0d7431 */ /* 0x000fe400000001ff */
[----:B------:R-:W-:Y:S02]  /*0870*/  IMAD.MOV.U32 R12, RZ, RZ, 0x52014d90 ;  /* 0x52014d90ff0c7424 */ /* 0x000fe400078e00ff */
[----:B------:R-:W-:Y:S02]  /*0880*/  IMAD R11, R0, 0x60740241, RZ ;  /* 0x60740241000b7824 */ /* 0x000fe400078e02ff */
[----:B------:R-:W-:Y:S02]  /*0890*/  VIADD R16, R16, 0x1 ;  /* 0x0000000110107836 */ /* 0x000fe40000000000 */
[C---:B------:R-:W-:Y:S02]  /*08a0*/  IMAD R11, R10.reuse, 0x6dc2, R11 ;  /* 0x00006dc20a0b7824 */ /* 0x040fe400078e020b */
[----:B------:R-:W-:-:S04]  /*08b0*/  IMAD.WIDE.U32 R12, R10, 0x60740241, R12 ;  /* 0x607402410a0c7825 */ /* 0x000fc800078e000c */
[----:B------:R-:W-:Y:S02]  /*08c0*/  IMAD.IADD R13, R13, 0x1, R11 ;  /* 0x000000010d0d7824 */ /* 0x000fe400078e020b */
[----:B------:R-:W-:-:S03]  /*08d0*/  IMAD.MOV.U32 R17, RZ, RZ, R12 ;  /* 0x000000ffff117224 */ /* 0x000fc600078e000c */
[----:B------:R-:W-:-:S07]  /*08e0*/  LOP3.LUT R13, R13, 0xffff, RZ, 0xc0, !PT ;  /* 0x0000ffff0d0d7812 */ /* 0x000fce00078ec0ff */
.L_x_2:
[----:B------:R-:W-:Y:S05]  /*08f0*/  BSYNC.RECONVERGENT B0 ;  /* 0x0000000000007941 */ /* 0x000fea0003800200 */
.L_x_0:
[----:B------:R-:W-:Y:S01]  /*0900*/  IMAD R0, R13, -0x42f53b4b, RZ ;  /* 0xbd0ac4b50d007824 */ /* 0x000fe200078e02ff */
[----:B------:R-:W-:Y:S01]  /*0910*/  BSSY.RECONVERGENT B0, `(.L_x_3) ;  /* 0x0000036000007945 */ /* 0x000fe20003800200 */
[----:B------:R-:W-:-:S04]  /*0920*/  IMAD.WIDE.U32 R8, R17, -0x42f53b4b, R8 ;  /* 0xbd0ac4b511087825 */ /* 0x000fc800078e0008 */
[C---:B------:R-:W-:Y:S02]  /*0930*/  IMAD R11, R17.reuse, 0x20c0d498, R0 ;  /* 0x20c0d498110b7824 */ /* 0x040fe400078e0200 */
[----:B------:R-:W-:-:S03]  /*0940*/  IMAD.HI.U32 R10, R17, -0x21131993, R4 ;  /* 0xdeece66d110a7827 */ /* 0x000fc600078e0004 */
[----:B------:R-:W-:Y:S01]  /*0950*/  IADD3 R0, PT, PT, R9, R11, RZ ;  /* 0x0000000b09007210 */ /* 0x000fe20007ffe0ff */
[C---:B------:R-:W-:Y:S02]  /*0960*/  IMAD R12, R13.reuse, -0x21131993, RZ ;  /* 0xdeece66d0d0c7824 */ /* 0x040fe400078e02ff */
[----:B------:R-:W-:Y:S01]  /*0970*/  IMAD R14, R13, -0x4b9ff597, RZ ;  /* 0xb4600a690d0e7824 */ /* 0x000fe200078e02ff */
[----:B------:R-:W-:Y:S01]  /*0980*/  LOP3.LUT R15, R0, 0xffff, RZ, 0xc0, !PT ;  /* 0x0000ffff000f7812 */ /* 0x000fe200078ec0ff */
[----:B------:R-:W-:-:S03]  /*0990*/  IMAD.HI.U32 R6, R17, -0x4b9ff597, R6 ;  /* 0xb4600a6911067827 */ /* 0x000fc600078e0006 */
[--C-:B------:R-:W-:Y:S01]  /*09a0*/  SHF.R.U32.HI R5, RZ, 0x11, R15.reuse ;  /* 0x00000011ff057819 */ /* 0x100fe2000001160f */
[C---:B------:R-:W-:Y:S01]  /*09b0*/  IMAD R7, R17.reuse, 0x5, R12 ;  /* 0x0000000511077824 */ /* 0x040fe200078e020c */
[----:B------:R-:W-:Y:S01]  /*09c0*/  SHF.R.U64 R4, R8, 0x11, R15 ;  /* 0x0000001108047819 */ /* 0x000fe2000000120f */
[----:B------:R-:W-:Y:S02]  /*09d0*/  IMAD R17, R17, 0x7760bb20, R14 ;  /* 0x7760bb2011117824 */ /* 0x000fe400078e020e */
[----:B------:R-:W-:Y:S02]  /*09e0*/  IMAD R11, R5, 0x3, RZ ;  /* 0x00000003050b7824 */ /* 0x000fe400078e02ff */
[----:B------:R-:W-:-:S04]  /*09f0*/  IMAD.WIDE.U32 R4, R4, 0x3, RZ ;  /* 0x0000000304047825 */ /* 0x000fc800078e00ff */
[----:B------:R-:W-:Y:S02]  /*0a00*/  IMAD.IADD R7, R10, 0x1, R7 ;  /* 0x000000010a077824 */ /* 0x000fe400078e0207 */
[----:B------:R-:W-:Y:S02]  /*0a10*/  IMAD.IADD R6, R6, 0x1, R17 ;  /* 0x0000000106067824 */ /* 0x000fe400078e0211 */
[----:B------:R-:W-:Y:S01]  /*0a20*/  IMAD.IADD R5, R5, 0x1, R11 ;  /* 0x0000000105057824 */ /* 0x000fe200078e020b */
[----:B------:R-:W-:Y:S01]  /*0a30*/  SHF.R.U32.HI R7, RZ, 0xc, R7 ;  /* 0x0000000cff077819 */ /* 0x000fe20000011607 */
[----:B------:R-:W-:Y:S01]  /*0a40*/  IMAD.MOV.U32 R17, RZ, RZ, R8 ;  /* 0x000000ffff117224 */ /* 0x000fe200078e0008 */
[----:B------:R-:W-:Y:S02]  /*0a50*/  SHF.R.U32.HI R6, RZ, 0xc, R6 ;  /* 0x0000000cff067819 */ /* 0x000fe40000011606 */
[----:B------:R-:W-:Y:S02]  /*0a60*/  SHF.R.U64 R4, R4, 0x1f, R5 ;  /* 0x0000001f04047819 */ /* 0x000fe40000001205 */
[----:B------:R-:W-:-:S02]  /*0a70*/  LOP3.LUT R7, R7, 0xf, RZ, 0xc0, !PT ;  /* 0x0000000f07077812 */ /* 0x000fc400078ec0ff */
[----:B------:R-:W-:Y:S02]  /*0a80*/  LOP3.LUT P0, R6, R6, 0xf, RZ, 0xc0, !PT ;  /* 0x0000000f06067812 */ /* 0x000fe4000780c0ff */
[----:B------:R-:W-:Y:S02]  /*0a90*/  IADD3 R4, PT, PT, R4, 0x4, RZ ;  /* 0x0000000404047810 */ /* 0x000fe40007ffe0ff */
[----:B------:R-:W-:Y:S02]  /*0aa0*/  ISETP.EQ.AND P0, PT, R7, 0x4, !P0 ;  /* 0x000000040700780c */ /* 0x000fe40004702270 */
[----:B------:R-:W-:-:S13]  /*0ab0*/  ISETP.EQ.AND P1, PT, R4, 0x6, PT ;  /* 0x000000060400780c */ /* 0x000fda0003f22270 */
        /* <DEDUP_REMOVED lines=18> */
.L_x_4:
[----:B------:R-:W-:Y:S02]  /*0be0*/  IMAD.MOV.U32 R4, RZ, RZ, 0x52014d90 ;  /* 0x52014d90ff047424 */ /* 0x000fe400078e00ff */
[----:B------:R-:W-:Y:S02]  /*0bf0*/  IMAD.MOV.U32 R5, RZ, RZ, 0xd03 ;  /* 0x00000d03ff057424 */ /* 0x000fe400078e00ff */
[----:B------:R-:W-:Y:S02]  /*0c00*/  IMAD R7, R0, 0x60740241, RZ ;  /* 0x6074024100077824 */ /* 0x000fe400078e02ff */
[----:B------:R-:W-:-:S04]  /*0c10*/  IMAD.WIDE.U32 R4, R8, 0x60740241, R4 ;  /* 0x6074024108047825 */ /* 0x000fc800078e0004 */
[----:B------:R-:W-:Y:S02]  /*0c20*/  IMAD R7, R8, 0x6dc2, R7 ;  /* 0x00006dc208077824 */ /* 0x000fe400078e0207 */
[----:B------:R-:W-:Y:S02]  /*0c30*/  VIADD R16, R16, 0x1 ;  /* 0x0000000110107836 */ /* 0x000fe40000000000 */
[----:B------:R-:W-:Y:S01]  /*0c40*/  IMAD.MOV.U32 R17, RZ, RZ, R4 ;  /* 0x000000ffff117224 */ /* 0x000fe200078e0004 */
[----:B------:R-:W-:-:S04]  /*0c50*/  IADD3 R15, PT, PT, R5, R7, RZ ;  /* 0x00000007050f7210 */ /* 0x000fc80007ffe0ff */
[----:B------:R-:W-:-:S07]  /*0c60*/  LOP3.LUT R15, R15, 0xffff, RZ, 0xc0, !PT ;  /* 0x0000ffff0f0f7812 */ /* 0x000fce00078ec0ff */
.L_x_5:
[----:B------:R-:W-:Y:S05]  /*0c70*/  BSYNC.RECONVERGENT B0 ;  /* 0x0000000000007941 */ /* 0x000fea0003800200 */
.L_x_3:
[----:B------:R-:W-:Y:S05]  /*0c80*/  BRA.U UP0, `(.L_x_6) ;  /* 0xfffffff9001c7547 */ /* 0x000fea000b83ffff */
[----:B------:R-:W0:Y:S02]  /*0c90*/  LDCU UR5, c[0x3][0x8] ;  /* 0x00c00100ff0577ac */ /* 0x000e240008000800 */
[----:B0-----:R-:W-:-:S13]  /*0ca0*/  ISETP.NE.AND P0, PT, R16, UR5, PT ;  /* 0x0000000510007c0c */ /* 0x001fda000bf05270 */
[----:B------:R-:W-:Y:S05]  /*0cb0*/  @P0 EXIT ;  /* 0x000000000000094d */ /* 0x000fea0003800000 */
[----:B------:R-:W0:Y:S01]  /*0cc0*/  LDC.64 R4, c[0x0][0x390] ;  /* 0x0000e400ff047b82 */ /* 0x000e220000000a00 */
[----:B------:R-:W1:Y:S07]  /*0cd0*/  S2R R0, SR_LANEID ;  /* 0x0000000000007919 */ /* 0x000e6e0000000000 */
[----:B------:R-:W2:Y:S01]  /*0ce0*/  LDC.64 R6, c[0x0][0x398] ;  /* 0x0000e600ff067b82 */ /* 0x000ea20000000a00 */
[----:B0-----:R-:W2:Y:S01]  /*0cf0*/  LDG.E R9, desc[UR6][R4.64] ;  /* 0x0000000604097981 */ /* 0x001ea2000c1e1900 */
[----:B------:R-:W-:-:S02]  /*0d00*/  VOTEU.ANY UR4, UPT, PT ;  /* 0x0000000000047886 */ /* 0x000fc400038e0100 */
[----:B------:R-:W-:Y:S02]  /*0d10*/  UFLO.U32 UR5, UR4 ;  /* 0x00000004000572bd */ /* 0x000fe400080e0000 */
[----:B------:R-:W0:Y:S04]  /*0d20*/  POPC R11, UR4 ;  /* 0x00000004000b7d09 */ /* 0x000e280008000000 */
[----:B-1----:R-:W-:Y:S01]  /*0d30*/  ISETP.EQ.U32.AND P0, PT, R0, UR5, PT ;  /* 0x0000000500007c0c */ /* 0x002fe2000bf02070 */
[----:B--2---:R-:W-:-:S05]  /*0d40*/  IMAD.WIDE R6, R9, 0x8, R6 ;  /* 0x0000000809067825 */ /* 0x004fca00078e0206 */
[----:B------:R-:W-:Y:S07]  /*0d50*/  STG.E.64 desc[UR6][R6.64], R2 ;  /* 0x0000000206007986 */ /* 0x000fee000c101b06 */
[----:B0-----:R-:W-:Y:S01]  /*0d60*/  @P0 REDG.E.ADD.STRONG.GPU desc[UR6][R4.64], R11 ;  /* 0x0000000b0400098e */ /* 0x001fe2000c12e106 */
[----:B------:R-:W-:Y:S05]  /*0d70*/  EXIT ;  /* 0x000000000000794d */ /* 0x000fea0003800000 */
.L_x_7:
[----:B------:R-:W-:-:S00]  /*0d80*/  BRA `(.L_x_7) ;  /* 0xfffffffc00fc7947 */ /* 0x000fc0000383ffff */
[----:B------:R-:W-:-:S00]  /*0d90*/  NOP ;  /* 0x0000000000007918 */ /* 0x000fc00000000000 */
        /* <DEDUP_REMOVED lines=14> */
.L_x_8:


//--------------------- .nv.shared.reserved.0     --------------------------
	.section	.nv.shared.reserved.0,"aw",@nobits
	.weak		__nv_reservedSMEM_offset_0_alias
	.size		__nv_reservedSMEM_offset_0_alias, 0, 64
	.other		__nv_reservedSMEM_offset_0_alias,@"STO_CUDA_RESERVED_SHARED STV_DEFAULT"
__nv_reservedSMEM_offset_0_alias:
	.zero		0
	.zero		64


//--------------------- .nv.constant0._Z7processPllPiS_ --------------------------
	.section	.nv.constant0._Z7processPllPiS_,"a",@progbits
	.sectionflags	@""
	.align	4
.nv.constant0._Z7processPllPiS_:
	.zero		928


//--------------------- SYMBOLS --------------------------

	.type		.nv.reservedSmem.offset0,@object
	.size		.nv.reservedSmem.offset0,0x4
